//
// Generated by NVIDIA NVVM Compiler
//
// Compiler Build ID: CL-36424714
// Cuda compilation tools, release 13.0, V13.0.88
// Based on NVVM 20.0.0
//

.version 9.0
.target sm_100
.address_size 64

	// .globl	_Z21test_block_prefix_sumPiS_
.extern .func  (.param .b32 func_retval0) vprintf
(
	.param .b64 vprintf_param_0,
	.param .b64 vprintf_param_1
)
;
// _ZZ16block_prefix_sumiE10block_data has been demoted
.global .align 1 .b8 $str[5] = {37, 100, 32, 10};

.visible .entry _Z21test_block_prefix_sumPiS_(
	.param .u64 .ptr .align 1 _Z21test_block_prefix_sumPiS__param_0,
	.param .u64 .ptr .align 1 _Z21test_block_prefix_sumPiS__param_1
)
{
	.local .align 8 .b8 	__local_depot0[8];
	.reg .b64 	%SP;
	.reg .b64 	%SPL;
	.reg .pred 	%p<9>;
	.reg .b32 	%r<58>;
	.reg .b64 	%rd<13>;
	// demoted variable
	.shared .align 4 .b8 _ZZ16block_prefix_sumiE10block_data[64];
	mov.u64 	%SPL, __local_depot0;
	cvta.local.u64 	%SP, %SPL;
	ld.param.u64 	%rd1, [_Z21test_block_prefix_sumPiS__param_0];
	ld.param.u64 	%rd2, [_Z21test_block_prefix_sumPiS__param_1];
	mov.u32 	%r17, %ctaid.x;
	mov.u32 	%r1, %ntid.x;
	mov.u32 	%r2, %tid.x;
	mad.lo.s32 	%r3, %r17, %r1, %r2;
	setp.gt.s32 	%p1, %r3, 15;
	@%p1 bra 	$L__BB0_14;
	cvta.to.global.u64 	%rd3, %rd1;
	mul.wide.s32 	%rd4, %r3, 4;
	add.s64 	%rd5, %rd3, %rd4;
	ld.global.u32 	%r19, [%rd5];
	shl.b32 	%r20, %r2, 2;
	mov.u32 	%r21, _ZZ16block_prefix_sumiE10block_data;
	add.s32 	%r4, %r21, %r20;
	st.shared.u32 	[%r4], %r19;
	bar.sync 	0;
	setp.lt.u32 	%p2, %r1, 2;
	mov.b32 	%r55, 1;
	@%p2 bra 	$L__BB0_6;
	shl.b32 	%r23, %r2, 1;
	or.b32  	%r5, %r23, 1;
	mov.b32 	%r55, 1;
	mov.u32 	%r53, %r1;
$L__BB0_3:
	shr.u32 	%r8, %r53, 1;
	bar.sync 	0;
	setp.ge.u32 	%p3, %r2, %r8;
	@%p3 bra 	$L__BB0_5;
	mul.lo.s32 	%r24, %r55, %r5;
	shl.b32 	%r25, %r24, 2;
	add.s32 	%r27, %r21, %r25;
	ld.shared.u32 	%r28, [%r27+-4];
	shl.b32 	%r29, %r55, 2;
	add.s32 	%r30, %r27, %r29;
	ld.shared.u32 	%r31, [%r30+-4];
	add.s32 	%r32, %r31, %r28;
	st.shared.u32 	[%r30+-4], %r32;
$L__BB0_5:
	shl.b32 	%r55, %r55, 1;
	setp.gt.u32 	%p4, %r53, 3;
	mov.u32 	%r53, %r8;
	@%p4 bra 	$L__BB0_3;
$L__BB0_6:
	setp.ne.s32 	%p5, %r2, 0;
	shl.b32 	%r33, %r1, 2;
	add.s32 	%r11, %r21, %r33;
	@%p5 bra 	$L__BB0_8;
	mov.b32 	%r35, 0;
	st.shared.u32 	[%r11+-4], %r35;
$L__BB0_8:
	setp.lt.u32 	%p6, %r1, 2;
	@%p6 bra 	$L__BB0_13;
	shl.b32 	%r37, %r2, 1;
	or.b32  	%r12, %r37, 1;
	mov.b32 	%r56, 1;
$L__BB0_10:
	shr.u32 	%r38, %r55, 31;
	add.s32 	%r39, %r55, %r38;
	shr.s32 	%r55, %r39, 1;
	bar.sync 	0;
	setp.ge.u32 	%p7, %r2, %r56;
	@%p7 bra 	$L__BB0_12;
	mul.lo.s32 	%r40, %r55, %r12;
	shl.b32 	%r41, %r40, 2;
	add.s32 	%r43, %r21, %r41;
	ld.shared.u32 	%r44, [%r43+-4];
	shl.b32 	%r45, %r55, 2;
	add.s32 	%r46, %r43, %r45;
	ld.shared.u32 	%r47, [%r46+-4];
	st.shared.u32 	[%r43+-4], %r47;
	add.s32 	%r48, %r47, %r44;
	st.shared.u32 	[%r46+-4], %r48;
$L__BB0_12:
	shl.b32 	%r56, %r56, 1;
	setp.lt.u32 	%p8, %r56, %r1;
	@%p8 bra 	$L__BB0_10;
$L__BB0_13:
	bar.sync 	0;
	ld.shared.u32 	%r49, [%r4];
	ld.shared.u32 	%r50, [%r11+-4];
	add.u64 	%rd6, %SP, 0;
	add.u64 	%rd7, %SPL, 0;
	st.local.u32 	[%rd7], %r50;
	mov.u64 	%rd8, $str;
	cvta.global.u64 	%rd9, %rd8;
	{ // callseq 0, 0
	.param .b64 param0;
	st.param.b64 	[param0], %rd9;
	.param .b64 param1;
	st.param.b64 	[param1], %rd6;
	.param .b32 retval0;
	call.uni (retval0), 
	vprintf, 
	(
	param0, 
	param1
	);
	ld.param.b32 	%r51, [retval0];
	} // callseq 0
	cvta.to.global.u64 	%rd10, %rd2;
	add.s64 	%rd12, %rd10, %rd4;
	st.global.u32 	[%rd12], %r49;
$L__BB0_14:
	ret;

}


// ===== COMPILED SASS (sm_100) =====

	.target	sm_100

	.elftype	@"ET_EXEC"


//--------------------- .note.nv.tkinfo           --------------------------
	.section	.note.nv.tkinfo,"",@"SHT_NOTE"
	.sectionflags	@"SHF_NOTE_NV_TKINFO"
	.tkinfo
        /*0018*/ 	.word	0x00000002
        /*0030*/ 	.string	""
        /*0030*/ 	.string	"ptxas"
        /*0030*/ 	.string	"Cuda compilation tools, release 13.0, V13.0.88"
        /*0030*/ 	.string	"Build cuda_13.0.r13.0/compiler.36424714_0"
        /*0030*/ 	.string	"-arch sm_100 -m 64 "



//--------------------- .note.nv.cuinfo           --------------------------
	.section	.note.nv.cuinfo,"",@"SHT_NOTE"
	.sectionflags	@"SHF_NOTE_NV_CUINFO"
        /*0018*/ 	.short	0x0002
        /*001a*/ 	.short	0x0064
        /*001c*/ 	.short	0x0082
	.zero		2


//--------------------- .nv.info                  --------------------------
	.section	.nv.info,"",@"SHT_CUDA_INFO"
	.align	4


	//----- nvinfo : EIATTR_REGCOUNT
	.align		4
        /*0000*/ 	.byte	0x04, 0x2f
        /*0002*/ 	.short	(.L_2 - .L_1)
	.align		4
.L_1:
        /*0004*/ 	.word	index@(_Z21test_block_prefix_sumPiS_)
        /*0008*/ 	.word	0x00000018


	//----- nvinfo : EIATTR_FRAME_SIZE
	.align		4
.L_2:
        /*000c*/ 	.byte	0x04, 0x11
        /*000e*/ 	.short	(.L_4 - .L_3)
	.align		4
.L_3:
        /*0010*/ 	.word	index@(_Z21test_block_prefix_sumPiS_)
        /*0014*/ 	.word	0x00000008


	//----- nvinfo : EIATTR_MIN_STACK_SIZE
	.align		4
.L_4:
        /*0018*/ 	.byte	0x04, 0x12
        /*001a*/ 	.short	(.L_6 - .L_5)
	.align		4
.L_5:
        /*001c*/ 	.word	index@(_Z21test_block_prefix_sumPiS_)
        /*0020*/ 	.word	0x00000008
.L_6:


//--------------------- .nv.compat                --------------------------
	.section	.nv.compat,"",@"SHT_CUDA_COMPAT_INFO"
	.align	4
        /*0000*/ 	.byte	0x02, 0x09, 0x00, 0x00, 0x02, 0x02, 0x01, 0x00, 0x02, 0x05, 0x05, 0x00, 0x03, 0x07, 0x01, 0x01
        /*0010*/ 	.byte	0x02, 0x03, 0x00, 0x00, 0x02, 0x06, 0x01, 0x00, 0x04, 0x0b, 0x08, 0x00, 0x09, 0x00, 0x00, 0x00
        /*0020*/ 	.byte	0x00, 0x00, 0x00, 0x00


//--------------------- .nv.info._Z21test_block_prefix_sumPiS_ --------------------------
	.section	.nv.info._Z21test_block_prefix_sumPiS_,"",@"SHT_CUDA_INFO"
	.sectionflags	@""
	.align	4


	//----- nvinfo : EIATTR_CUDA_API_VERSION
	.align		4
        /*0000*/ 	.byte	0x04, 0x37
        /*0002*/ 	.short	(.L_8 - .L_7)
.L_7:
        /*0004*/ 	.word	0x00000082


	//----- nvinfo : EIATTR_KPARAM_INFO
	.align		4
.L_8:
        /*0008*/ 	.byte	0x04, 0x17
        /*000a*/ 	.short	(.L_10 - .L_9)
.L_9:
        /*000c*/ 	.word	0x00000000
        /*0010*/ 	.short	0x0001
        /*0012*/ 	.short	0x0008
        /*0014*/ 	.byte	0x00, 0xf5, 0x21, 0x00


	//----- nvinfo : EIATTR_KPARAM_INFO
	.align		4
.L_10:
        /*0018*/ 	.byte	0x04, 0x17
        /*001a*/ 	.short	(.L_12 - .L_11)
.L_11:
        /*001c*/ 	.word	0x00000000
        /*0020*/ 	.short	0x0000
        /*0022*/ 	.short	0x0000
        /*0024*/ 	.byte	0x00, 0xf5, 0x21, 0x00


	//----- nvinfo : EIATTR_SPARSE_MMA_MASK
	.align		4
.L_12:
        /*0028*/ 	.byte	0x03, 0x50
        /*002a*/ 	.short	0x0000


	//----- nvinfo : EIATTR_MAXREG_COUNT
	.align		4
        /*002c*/ 	.byte	0x03, 0x1b
        /*002e*/ 	.short	0x00ff


	//----- nvinfo : EIATTR_NUM_BARRIERS
	.align		4
        /*0030*/ 	.byte	0x02, 0x4c
        /*0032*/ 	.byte	0x01
	.zero		1


	//----- nvinfo : EIATTR_EXTERNS
	.align		4
        /*0034*/ 	.byte	0x04, 0x0f
        /*0036*/ 	.short	(.L_14 - .L_13)


	//   ....[0]....
	.align		4
.L_13:
        /*0038*/ 	.word	index@(vprintf)


	//----- nvinfo : EIATTR_MERCURY_ISA_VERSION
	.align		4
.L_14:
        /*003c*/ 	.byte	0x03, 0x5f
        /*003e*/ 	.short	0x0101


	//----- nvinfo : EIATTR_VRC_CTA_INIT_COUNT
	.align		4
        /*0040*/ 	.byte	0x02, 0x4a
	.zero		1
	.zero		1


	//----- nvinfo : EIATTR_SYSCALL_OFFSETS
	.align		4
        /*0044*/ 	.byte	0x04, 0x46
        /*0046*/ 	.short	(.L_16 - .L_15)


	//   ....[0]....
.L_15:
        /*0048*/ 	.word	0x000004a0


	//----- nvinfo : EIATTR_EXIT_INSTR_OFFSETS
	.align		4
.L_16:
        /*004c*/ 	.byte	0x04, 0x1c
        /*004e*/ 	.short	(.L_18 - .L_17)


	//   ....[0]....
.L_17:
        /*0050*/ 	.word	0x000000b0


	//   ....[1]....
        /*0054*/ 	.word	0x000004e0


	//----- nvinfo : EIATTR_CRS_STACK_SIZE
	.align		4
.L_18:
        /*0058*/ 	.byte	0x04, 0x1e
        /*005a*/ 	.short	(.L_20 - .L_19)
.L_19:
        /*005c*/ 	.word	0x00000000


	//----- nvinfo : EIATTR_CBANK_PARAM_SIZE
	.align		4
.L_20:
        /*0060*/ 	.byte	0x03, 0x19
        /*0062*/ 	.short	0x0010


	//----- nvinfo : EIATTR_PARAM_CBANK
	.align		4
        /*0064*/ 	.byte	0x04, 0x0a
        /*0066*/ 	.short	(.L_22 - .L_21)
	.align		4
.L_21:
        /*0068*/ 	.word	index@(.nv.constant0._Z21test_block_prefix_sumPiS_)
        /*006c*/ 	.short	0x0380
        /*006e*/ 	.short	0x0010


	//----- nvinfo : EIATTR_SW_WAR
	.align		4
.L_22:
        /*0070*/ 	.byte	0x04, 0x36
        /*0072*/ 	.short	(.L_24 - .L_23)
.L_23:
        /*0074*/ 	.word	0x00000008
.L_24:


//--------------------- .nv.callgraph             --------------------------
	.section	.nv.callgraph,"",@"SHT_CUDA_CALLGRAPH"
	.align	4
	.sectionentsize	8
	.align		4
        /*0000*/ 	.word	0x00000000
	.align		4
        /*0004*/ 	.word	0xffffffff
	.align		4
        /*0008*/ 	.word	index@(_Z21test_block_prefix_sumPiS_)
	.align		4
        /*000c*/ 	.word	index@(vprintf)
	.align		4
        /*0010*/ 	.word	0x00000000
	.align		4
        /*0014*/ 	.word	0xfffffffe
	.align		4
        /*0018*/ 	.word	0x00000000
	.align		4
        /*001c*/ 	.word	0xfffffffd
	.align		4
        /*0020*/ 	.word	0x00000000
	.align		4
        /*0024*/ 	.word	0xfffffffc


//--------------------- .nv.constant4             --------------------------
	.section	.nv.constant4,"a",@progbits
	.align	8
	.align		8
.nv.constant4:
        /*0000*/ 	.dword	vprintf
	.align		8
        /*0008*/ 	.dword	$str


//--------------------- .text._Z21test_block_prefix_sumPiS_ --------------------------
	.section	.text._Z21test_block_prefix_sumPiS_,"ax",@progbits
	.align	128
        .global         _Z21test_block_prefix_sumPiS_
        .type           _Z21test_block_prefix_sumPiS_,@function
        .size           _Z21test_block_prefix_sumPiS_,(.L_x_6 - _Z21test_block_prefix_sumPiS_)
        .other          _Z21test_block_prefix_sumPiS_,@"STO_CUDA_ENTRY STV_DEFAULT"
_Z21test_block_prefix_sumPiS_:
.text._Z21test_block_prefix_sumPiS_:
[----:B------:R-:W0:Y:S01]  /*0000*/  LDC R1, c[0x0][0x37c] ;  /* 0x0000df00ff017b82 */ /* 0x000e220000000800 */
[----:B------:R-:W1:Y:S01]  /*0010*/  S2R R3, SR_TID.X ;  /* 0x0000000000037919 */ /* 0x000e620000002100 */
[----:B------:R-:W2:Y:S06]  /*0020*/  LDCU UR5, c[0x0][0x2fc] ;  /* 0x00005f80ff0577ac */ /* 0x000eac0008000800 */
[----:B------:R-:W1:Y:S01]  /*0030*/  S2UR UR6, SR_CTAID.X ;  /* 0x00000000000679c3 */ /* 0x000e620000002500 */
[----:B0-----:R-:W-:Y:S01]  /*0040*/  VIADD R1, R1, 0xfffffff8 ;  /* 0xfffffff801017836 */ /* 0x001fe20000000000 */
[----:B------:R-:W0:Y:S06]  /*0050*/  LDCU UR4, c[0x0][0x2f8] ;  /* 0x00005f00ff0477ac */ /* 0x000e2c0008000800 */
[----:B------:R-:W1:Y:S01]  /*0060*/  LDC R4, c[0x0][0x360] ;  /* 0x0000d800ff047b82 */ /* 0x000e620000000800 */
[----:B0-----:R-:W-:-:S05]  /*0070*/  IADD3 R6, P1, PT, R1, UR4, RZ ;  /* 0x0000000401067c10 */ /* 0x001fca000ff3e0ff */
[----:B--2---:R-:W-:Y:S02]  /*0080*/  IMAD.X R7, RZ, RZ, UR5, P1 ;  /* 0x00000005ff077e24 */ /* 0x004fe400088e06ff */
[----:B-1----:R-:W-:-:S05]  /*0090*/  IMAD R16, R4, UR6, R3 ;  /* 0x0000000604107c24 */ /* 0x002fca000f8e0203 */
[----:B------:R-:W-:-:S13]  /*00a0*/  ISETP.GT.AND P0, PT, R16, 0xf, PT ;  /* 0x0000000f1000780c */ /* 0x000fda0003f04270 */
[----:B------:R-:W-:Y:S05]  /*00b0*/  @P0 EXIT ;  /* 0x000000000000094d */ /* 0x000fea0003800000 */
[----:B------:R-:W0:Y:S01]  /*00c0*/  LDC.64 R8, c[0x0][0x380] ;  /* 0x0000e000ff087b82 */ /* 0x000e220000000a00 */
[----:B------:R-:W1:Y:S01]  /*00d0*/  LDCU.64 UR36, c[0x0][0x358] ;  /* 0x00006b00ff2477ac */ /* 0x000e620008000a00 */
[----:B0-----:R-:W-:-:S06]  /*00e0*/  IMAD.WIDE R8, R16, 0x4, R8 ;  /* 0x0000000410087825 */ /* 0x001fcc00078e0208 */
[----:B-1----:R-:W2:Y:S01]  /*00f0*/  LDG.E R9, desc[UR36][R8.64] ;  /* 0x0000002408097981 */ /* 0x002ea2000c1e1900 */
[----:B------:R-:W-:Y:S01]  /*0100*/  MOV R0, 0x400 ;  /* 0x0000040000007802 */ /* 0x000fe20000000f00 */
[----:B------:R-:W-:Y:S01]  /*0110*/  IMAD.MOV.U32 R10, RZ, RZ, 0x1 ;  /* 0x00000001ff0a7424 */ /* 0x000fe200078e00ff */
[C---:B------:R-:W-:Y:S01]  /*0120*/  ISETP.GE.U32.AND P2, PT, R4.reuse, 0x2, PT ;  /* 0x000000020400780c */ /* 0x040fe20003f46070 */
[----:B------:R-:W0:Y:S01]  /*0130*/  S2R R5, SR_CgaCtaId ;  /* 0x0000000000057919 */ /* 0x000e220000008800 */
[----:B------:R-:W-:Y:S02]  /*0140*/  ISETP.NE.AND P0, PT, R3, RZ, PT ;  /* 0x000000ff0300720c */ /* 0x000fe40003f05270 */
[----:B------:R-:W-:Y:S02]  /*0150*/  ISETP.GE.U32.AND P1, PT, R4, 0x2, PT ;  /* 0x000000020400780c */ /* 0x000fe40003f26070 */
[----:B0-----:R-:W-:-:S05]  /*0160*/  LEA R5, R5, R0, 0x18 ;  /* 0x0000000005057211 */ /* 0x001fca00078ec0ff */
[--C-:B------:R-:W-:Y:S02]  /*0170*/  IMAD R0, R3, 0x4, R5.reuse ;  /* 0x0000000403007824 */ /* 0x100fe400078e0205 */
[----:B------:R-:W-:-:S03]  /*0180*/  IMAD R2, R4, 0x4, R5 ;  /* 0x0000000404027824 */ /* 0x000fc600078e0205 */
[----:B--2---:R0:W-:Y:S01]  /*0190*/  STS [R0], R9 ;  /* 0x0000000900007388 */ /* 0x0041e20000000800 */
[----:B------:R-:W-:Y:S06]  /*01a0*/  BAR.SYNC.DEFER_BLOCKING 0x0 ;  /* 0x0000000000007b1d */ /* 0x000fec0000010000 */
[----:B------:R-:W-:Y:S05]  /*01b0*/  @!P2 BRA `(.L_x_0) ;  /* 0x000000000044a947 */ /* 0x000fea0003800000 */
[----:B------:R-:W-:Y:S01]  /*01c0*/  HFMA2 R10, -RZ, RZ, 0, 5.9604644775390625e-08 ;  /* 0x00000001ff0a7431 */ /* 0x000fe200000001ff */
[----:B0-----:R-:W-:Y:S01]  /*01d0*/  LEA R9, R3, 0x1, 0x1 ;  /* 0x0000000103097811 */ /* 0x001fe200078e08ff */
[----:B------:R-:W-:-:S07]  /*01e0*/  IMAD.MOV.U32 R8, RZ, RZ, R4 ;  /* 0x000000ffff087224 */ /* 0x000fce00078e0004 */
.L_x_1:
[----:B------:R-:W-:Y:S01]  /*01f0*/  SHF.R.U32.HI R18, RZ, 0x1, R8 ;  /* 0x00000001ff127819 */ /* 0x000fe20000011608 */
[----:B------:R-:W-:Y:S03]  /*0200*/  BAR.SYNC.DEFER_BLOCKING 0x0 ;  /* 0x0000000000007b1d */ /* 0x000fe60000010000 */
[----:B------:R-:W-:-:S13]  /*0210*/  ISETP.GE.U32.AND P2, PT, R3, R18, PT ;  /* 0x000000120300720c */ /* 0x000fda0003f46070 */
[----:B------:R-:W-:-:S04]  /*0220*/  @!P2 IMAD R12, R9, R10, RZ ;  /* 0x0000000a090ca224 */ /* 0x000fc800078e02ff */
[----:B------:R-:W-:-:S04]  /*0230*/  @!P2 IMAD R11, R12, 0x4, R5 ;  /* 0x000000040c0ba824 */ /* 0x000fc800078e0205 */
[C---:B------:R-:W-:Y:S02]  /*0240*/  @!P2 IMAD R12, R10.reuse, 0x4, R11 ;  /* 0x000000040a0ca824 */ /* 0x040fe400078e020b */
[----:B------:R-:W-:Y:S01]  /*0250*/  @!P2 LDS R11, [R11+-0x4] ;  /* 0xfffffc000b0ba984 */ /* 0x000fe20000000800 */
[----:B------:R-:W-:-:S03]  /*0260*/  IMAD.SHL.U32 R10, R10, 0x2, RZ ;  /* 0x000000020a0a7824 */ /* 0x000fc600078e00ff */
[----:B------:R-:W0:Y:S02]  /*0270*/  @!P2 LDS R14, [R12+-0x4] ;  /* 0xfffffc000c0ea984 */ /* 0x000e240000000800 */
[----:B0-----:R-:W-:-:S05]  /*0280*/  @!P2 IMAD.IADD R13, R11, 0x1, R14 ;  /* 0x000000010b0da824 */ /* 0x001fca00078e020e */
[----:B------:R1:W-:Y:S01]  /*0290*/  @!P2 STS [R12+-0x4], R13 ;  /* 0xfffffc0d0c00a388 */ /* 0x0003e20000000800 */
[----:B------:R-:W-:Y:S02]  /*02a0*/  ISETP.GT.U32.AND P2, PT, R8, 0x3, PT ;  /* 0x000000030800780c */ /* 0x000fe40003f44070 */
[----:B------:R-:W-:-:S11]  /*02b0*/  MOV R8, R18 ;  /* 0x0000001200087202 */ /* 0x000fd60000000f00 */
[----:B-1----:R-:W-:Y:S05]  /*02c0*/  @P2 BRA `(.L_x_1) ;  /* 0xfffffffc00c82947 */ /* 0x002fea000383ffff */
.L_x_0:
[----:B------:R1:W-:Y:S01]  /*02d0*/  @!P0 STS [R2+-0x4], RZ ;  /* 0xfffffcff02008388 */ /* 0x0003e20000000800 */
[----:B------:R-:W-:Y:S05]  /*02e0*/  @!P1 BRA `(.L_x_2) ;  /* 0x0000000000449947 */ /* 0x000fea0003800000 */
[----:B------:R-:W-:Y:S01]  /*02f0*/  LEA R13, R3, 0x1, 0x1 ;  /* 0x00000001030d7811 */ /* 0x000fe200078e08ff */
[----:B------:R-:W-:-:S06]  /*0300*/  UMOV UR4, 0x1 ;  /* 0x0000000100047882 */ /* 0x000fcc0000000000 */
.L_x_3:
[----:B------:R-:W-:Y:S01]  /*0310*/  BAR.SYNC.DEFER_BLOCKING 0x0 ;  /* 0x0000000000007b1d */ /* 0x000fe20000010000 */
[----:B------:R-:W-:Y:S01]  /*0320*/  ISETP.GE.U32.AND P0, PT, R3, UR4, PT ;  /* 0x0000000403007c0c */ /* 0x000fe2000bf06070 */
[----:B------:R-:W-:Y:S01]  /*0330*/  USHF.L.U32 UR4, UR4, 0x1, URZ ;  /* 0x0000000104047899 */ /* 0x000fe200080006ff */
[----:B------:R-:W-:-:S04]  /*0340*/  LEA.HI R10, R10, R10, RZ, 0x1 ;  /* 0x0000000a0a0a7211 */ /* 0x000fc800078f08ff */
[----:B------:R-:W-:-:S07]  /*0350*/  SHF.R.S32.HI R10, RZ, 0x1, R10 ;  /* 0x00000001ff0a7819 */ /* 0x000fce000001140a */
[----:B------:R-:W-:-:S04]  /*0360*/  @!P0 IMAD R8, R10, R13, RZ ;  /* 0x0000000d0a088224 */ /* 0x000fc800078e02ff */
[----:B0-----:R-:W-:-:S04]  /*0370*/  @!P0 IMAD R9, R8, 0x4, R5 ;  /* 0x0000000408098824 */ /* 0x001fc800078e0205 */
[----:B------:R-:W-:Y:S01]  /*0380*/  @!P0 IMAD R11, R10, 0x4, R9 ;  /* 0x000000040a0b8824 */ /* 0x000fe200078e0209 */
[----:B------:R-:W-:Y:S04]  /*0390*/  @!P0 LDS R8, [R9+-0x4] ;  /* 0xfffffc0009088984 */ /* 0x000fe80000000800 */
[----:B------:R-:W0:Y:S02]  /*03a0*/  @!P0 LDS R12, [R11+-0x4] ;  /* 0xfffffc000b0c8984 */ /* 0x000e240000000800 */
[----:B0-----:R-:W-:Y:S02]  /*03b0*/  @!P0 IADD3 R8, PT, PT, R8, R12, RZ ;  /* 0x0000000c08088210 */ /* 0x001fe40007ffe0ff */
[----:B------:R2:W-:Y:S04]  /*03c0*/  @!P0 STS [R9+-0x4], R12 ;  /* 0xfffffc0c09008388 */ /* 0x0005e80000000800 */
[----:B------:R2:W-:Y:S01]  /*03d0*/  @!P0 STS [R11+-0x4], R8 ;  /* 0xfffffc080b008388 */ /* 0x0005e20000000800 */
[----:B------:R-:W-:-:S13]  /*03e0*/  ISETP.LE.U32.AND P0, PT, R4, UR4, PT ;  /* 0x0000000404007c0c */ /* 0x000fda000bf03070 */
[----:B--2---:R-:W-:Y:S05]  /*03f0*/  @!P0 BRA `(.L_x_3) ;  /* 0xfffffffc00c48947 */ /* 0x004fea000383ffff */
.L_x_2:
[----:B------:R-:W-:Y:S01]  /*0400*/  BAR.SYNC.DEFER_BLOCKING 0x0 ;  /* 0x0000000000007b1d */ /* 0x000fe20000010000 */
[----:B------:R-:W-:-:S07]  /*0410*/  MOV R3, 0x0 ;  /* 0x0000000000037802 */ /* 0x000fce0000000f00 */
[----:B0-----:R0:W2:Y:S01]  /*0420*/  LDC.64 R8, c[0x4][R3] ;  /* 0x0100000003087b82 */ /* 0x0010a20000000a00 */
[----:B------:R-:W3:Y:S01]  /*0430*/  LDCU.64 UR4, c[0x4][0x8] ;  /* 0x01000100ff0477ac */ /* 0x000ee20008000a00 */
[----:B-1----:R-:W1:Y:S01]  /*0440*/  LDS R2, [R2+-0x4] ;  /* 0xfffffc0002027984 */ /* 0x002e620000000800 */
[----:B---3--:R-:W-:Y:S02]  /*0450*/  IMAD.U32 R4, RZ, RZ, UR4 ;  /* 0x00000004ff047e24 */ /* 0x008fe4000f8e00ff */
[----:B------:R-:W-:Y:S01]  /*0460*/  IMAD.U32 R5, RZ, RZ, UR5 ;  /* 0x00000005ff057e24 */ /* 0x000fe2000f8e00ff */
[----:B------:R0:W3:Y:S04]  /*0470*/  LDS R17, [R0] ;  /* 0x0000000000117984 */ /* 0x0000e80000000800 */
[----:B-1----:R0:W-:Y:S02]  /*0480*/  STL [R1], R2 ;  /* 0x0000000201007387 */ /* 0x0021e40000100800 */
[----:B------:R-:W-:-:S07]  /*0490*/  LEPC R20, `(.L_x_4) ;  /* 0x000000001014794e */ /* 0x000fce0000000000 */
[----:B0-23--:R-:W-:Y:S05]  /*04a0*/  CALL.ABS.NOINC R8 ;  /* 0x0000000008007343 */ /* 0x00dfea0003c00000 */
.L_x_4:
[----:B------:R-:W0:Y:S02]  /*04b0*/  LDC.64 R2, c[0x0][0x388] ;  /* 0x0000e200ff027b82 */ /* 0x000e240000000a00 */
[----:B0-----:R-:W-:-:S05]  /*04c0*/  IMAD.WIDE R2, R16, 0x4, R2 ;  /* 0x0000000410027825 */ /* 0x001fca00078e0202 */
[----:B------:R-:W-:Y:S01]  /*04d0*/  STG.E desc[UR36][R2.64], R17 ;  /* 0x0000001102007986 */ /* 0x000fe2000c101924 */
[----:B------:R-:W-:Y:S05]  /*04e0*/  EXIT ;  /* 0x000000000000794d */ /* 0x000fea0003800000 */
.L_x_5:
[----:B------:R-:W-:-:S00]  /*04f0*/  BRA `(.L_x_5) ;  /* 0xfffffffc00fc7947 */ /* 0x000fc0000383ffff */
[----:B------:R-:W-:-:S00]  /*0500*/  NOP ;  /* 0x0000000000007918 */ /* 0x000fc00000000000 */
[----:B------:R-:W-:-:S00]  /*0510*/  NOP ;  /* 0x0000000000007918 */ /* 0x000fc00000000000 */
[----:B------:R-:W-:-:S00]  /*0520*/  NOP ;  /* 0x0000000000007918 */ /* 0x000fc00000000000 */
[----:B------:R-:W-:-:S00]  /*0530*/  NOP ;  /* 0x0000000000007918 */ /* 0x000fc00000000000 */
[----:B------:R-:W-:-:S00]  /*0540*/  NOP ;  /* 0x0000000000007918 */ /* 0x000fc00000000000 */
[----:B------:R-:W-:-:S00]  /*0550*/  NOP ;  /* 0x0000000000007918 */ /* 0x000fc00000000000 */
[----:B------:R-:W-:-:S00]  /*0560*/  NOP ;  /* 0x0000000000007918 */ /* 0x000fc00000000000 */
[----:B------:R-:W-:-:S00]  /*0570*/  NOP ;  /* 0x0000000000007918 */ /* 0x000fc00000000000 */
.L_x_6:


//--------------------- .nv.global.init           --------------------------
	.section	.nv.global.init,"aw",@progbits
.nv.global.init:
	.type		$str,@object
	.size		$str,(.L_0 - $str)
$str:
        /*0000*/ 	.byte	0x25, 0x64, 0x20, 0x0a, 0x00
.L_0:


//--------------------- .nv.shared._Z21test_block_prefix_sumPiS_ --------------------------
	.section	.nv.shared._Z21test_block_prefix_sumPiS_,"aw",@nobits
	.sectionflags	@""
	.align	4
.nv.shared._Z21test_block_prefix_sumPiS_:
	.zero		1088


//--------------------- .nv.shared.reserved.0     --------------------------
	.section	.nv.shared.reserved.0,"aw",@nobits
	.weak		__nv_reservedSMEM_offset_0_alias
	.size		__nv_reservedSMEM_offset_0_alias, 0, 64
	.other		__nv_reservedSMEM_offset_0_alias,@"STO_CUDA_RESERVED_SHARED STV_DEFAULT"
__nv_reservedSMEM_offset_0_alias:
	.zero		0
	.zero		64


//--------------------- .nv.constant0._Z21test_block_prefix_sumPiS_ --------------------------
	.section	.nv.constant0._Z21test_block_prefix_sumPiS_,"a",@progbits
	.sectionflags	@""
	.align	4
.nv.constant0._Z21test_block_prefix_sumPiS_:
	.zero		912


//--------------------- SYMBOLS --------------------------

	.type		.nv.reservedSmem.offset0,@object
	.size		.nv.reservedSmem.offset0,0x4
	.type		.nv.reservedSmem.cap,@object
	.size		.nv.reservedSmem.cap,0x4
	.type		vprintf,@function
